//
// Generated by NVIDIA NVVM Compiler
//
// Compiler Build ID: CL-36424714
// Cuda compilation tools, release 13.0, V13.0.88
// Based on NVVM 20.0.0
//

.version 9.0
.target sm_100
.address_size 64

	// .globl	_Z11shiftPixelsPdS_jjdd
.func  (.param .align 16 .b8 func_retval0[16]) __internal_trig_reduction_slowpathd
(
	.param .b64 __internal_trig_reduction_slowpathd_param_0
)
;
.global .align 8 .b8 __cudart_i2opi_d[144] = {8, 93, 141, 31, 177, 95, 251, 107, 234, 146, 82, 138, 247, 57, 7, 61, 123, 241, 229, 235, 199, 186, 39, 117, 45, 234, 95, 158, 102, 63, 70, 79, 183, 9, 203, 39, 207, 126, 54, 109, 31, 109, 10, 90, 139, 17, 47, 239, 15, 152, 5, 222, 255, 151, 248, 31, 59, 40, 249, 189, 139, 95, 132, 156, 244, 57, 83, 131, 57, 214, 145, 57, 65, 126, 95, 180, 38, 112, 156, 233, 132, 68, 187, 46, 245, 53, 130, 232, 62, 167, 41, 177, 28, 235, 29, 254, 28, 146, 209, 9, 234, 46, 73, 6, 224, 210, 77, 66, 58, 110, 36, 183, 97, 197, 187, 222, 171, 99, 81, 254, 65, 144, 67, 60, 153, 149, 98, 219, 192, 221, 52, 245, 209, 87, 39, 252, 41, 21, 68, 78, 110, 131, 249, 162};
.global .align 16 .b8 __cudart_sin_cos_coeffs[128] = {70, 210, 176, 44, 241, 229, 90, 190, 146, 227, 172, 105, 227, 29, 199, 62, 161, 98, 219, 25, 160, 1, 42, 191, 24, 8, 17, 17, 17, 17, 129, 63, 84, 85, 85, 85, 85, 85, 197, 191, 0, 0, 0, 0, 0, 0, 0, 0, 0, 0, 0, 0, 0, 0, 0, 0, 100, 129, 253, 32, 131, 255, 168, 189, 40, 133, 239, 193, 167, 238, 33, 62, 217, 230, 6, 142, 79, 126, 146, 190, 233, 188, 221, 25, 160, 1, 250, 62, 71, 93, 193, 22, 108, 193, 86, 191, 81, 85, 85, 85, 85, 85, 165, 63, 0, 0, 0, 0, 0, 0, 224, 191, 0, 0, 0, 0, 0, 0, 240, 63};

.visible .entry _Z11shiftPixelsPdS_jjdd(
	.param .u64 .ptr .align 1 _Z11shiftPixelsPdS_jjdd_param_0,
	.param .u64 .ptr .align 1 _Z11shiftPixelsPdS_jjdd_param_1,
	.param .u32 _Z11shiftPixelsPdS_jjdd_param_2,
	.param .u32 _Z11shiftPixelsPdS_jjdd_param_3,
	.param .f64 _Z11shiftPixelsPdS_jjdd_param_4,
	.param .f64 _Z11shiftPixelsPdS_jjdd_param_5
)
{
	.reg .pred 	%p<20>;
	.reg .b32 	%r<42>;
	.reg .b64 	%rd<17>;
	.reg .b64 	%fd<80>;

	ld.param.u64 	%rd2, [_Z11shiftPixelsPdS_jjdd_param_0];
	ld.param.u64 	%rd3, [_Z11shiftPixelsPdS_jjdd_param_1];
	ld.param.u32 	%r16, [_Z11shiftPixelsPdS_jjdd_param_2];
	ld.param.u32 	%r15, [_Z11shiftPixelsPdS_jjdd_param_3];
	ld.param.f64 	%fd12, [_Z11shiftPixelsPdS_jjdd_param_4];
	ld.param.f64 	%fd13, [_Z11shiftPixelsPdS_jjdd_param_5];
	mov.u32 	%r17, %ctaid.x;
	mov.u32 	%r18, %ntid.x;
	mov.u32 	%r19, %tid.x;
	mad.lo.s32 	%r1, %r17, %r18, %r19;
	mov.u32 	%r20, %ctaid.y;
	mov.u32 	%r21, %ntid.y;
	mov.u32 	%r22, %tid.y;
	mad.lo.s32 	%r23, %r20, %r21, %r22;
	setp.ge.u32 	%p1, %r1, %r15;
	setp.ge.u32 	%p2, %r23, %r16;
	or.pred  	%p3, %p1, %p2;
	@%p3 bra 	$L__BB0_12;
	cvta.to.global.u64 	%rd1, %rd3;
	neg.f64 	%fd1, %fd12;
	abs.f64 	%fd2, %fd13;
	setp.neu.f64 	%p4, %fd2, 0d7FF0000000000000;
	@%p4 bra 	$L__BB0_3;
	mov.f64 	%fd19, 0d0000000000000000;
	mul.rn.f64 	%fd78, %fd13, %fd19;
	mov.b32 	%r40, 1;
	bra.uni 	$L__BB0_6;
$L__BB0_3:
	mul.f64 	%fd14, %fd13, 0d3FE45F306DC9C883;
	cvt.rni.s32.f64 	%r39, %fd14;
	cvt.rn.f64.s32 	%fd15, %r39;
	fma.rn.f64 	%fd16, %fd15, 0dBFF921FB54442D18, %fd13;
	fma.rn.f64 	%fd17, %fd15, 0dBC91A62633145C00, %fd16;
	fma.rn.f64 	%fd78, %fd15, 0dB97B839A252049C0, %fd17;
	setp.ltu.f64 	%p5, %fd2, 0d41E0000000000000;
	@%p5 bra 	$L__BB0_5;
	{ // callseq 0, 0
	.param .b64 param0;
	st.param.f64 	[param0], %fd13;
	.param .align 16 .b8 retval0[16];
	call.uni (retval0), 
	__internal_trig_reduction_slowpathd, 
	(
	param0
	);
	ld.param.f64 	%fd78, [retval0];
	ld.param.b32 	%r39, [retval0+8];
	} // callseq 0
$L__BB0_5:
	add.s32 	%r40, %r39, 1;
$L__BB0_6:
	setp.neu.f64 	%p6, %fd2, 0d7FF0000000000000;
	shl.b32 	%r26, %r40, 6;
	cvt.u64.u32 	%rd4, %r26;
	and.b64  	%rd5, %rd4, 64;
	mov.u64 	%rd6, __cudart_sin_cos_coeffs;
	add.s64 	%rd7, %rd6, %rd5;
	mul.rn.f64 	%fd20, %fd78, %fd78;
	and.b32  	%r27, %r40, 1;
	setp.eq.b32 	%p7, %r27, 1;
	selp.f64 	%fd21, 0dBDA8FF8320FD8164, 0d3DE5DB65F9785EBA, %p7;
	ld.global.nc.v2.f64 	{%fd22, %fd23}, [%rd7];
	fma.rn.f64 	%fd24, %fd21, %fd20, %fd22;
	fma.rn.f64 	%fd25, %fd24, %fd20, %fd23;
	ld.global.nc.v2.f64 	{%fd26, %fd27}, [%rd7+16];
	fma.rn.f64 	%fd28, %fd25, %fd20, %fd26;
	fma.rn.f64 	%fd29, %fd28, %fd20, %fd27;
	ld.global.nc.v2.f64 	{%fd30, %fd31}, [%rd7+32];
	fma.rn.f64 	%fd32, %fd29, %fd20, %fd30;
	fma.rn.f64 	%fd33, %fd32, %fd20, %fd31;
	fma.rn.f64 	%fd34, %fd33, %fd78, %fd78;
	fma.rn.f64 	%fd35, %fd33, %fd20, 0d3FF0000000000000;
	selp.f64 	%fd36, %fd35, %fd34, %p7;
	and.b32  	%r28, %r40, 2;
	setp.eq.s32 	%p8, %r28, 0;
	mov.f64 	%fd37, 0d0000000000000000;
	sub.f64 	%fd38, %fd37, %fd36;
	selp.f64 	%fd39, %fd36, %fd38, %p8;
	mul.f64 	%fd40, %fd39, %fd1;
	mov.f64 	%fd41, 0d3FE0000000000000;
	copysign.f64 	%fd42, %fd40, %fd41;
	add.rz.f64 	%fd43, %fd40, %fd42;
	cvt.rzi.f64.f64 	%fd44, %fd43;
	cvt.rzi.s32.f64 	%r8, %fd44;
	@%p6 bra 	$L__BB0_8;
	mov.f64 	%fd50, 0d0000000000000000;
	mul.rn.f64 	%fd79, %fd13, %fd50;
	mov.b32 	%r41, 0;
	bra.uni 	$L__BB0_10;
$L__BB0_8:
	mul.f64 	%fd45, %fd13, 0d3FE45F306DC9C883;
	cvt.rni.s32.f64 	%r41, %fd45;
	cvt.rn.f64.s32 	%fd46, %r41;
	fma.rn.f64 	%fd47, %fd46, 0dBFF921FB54442D18, %fd13;
	fma.rn.f64 	%fd48, %fd46, 0dBC91A62633145C00, %fd47;
	fma.rn.f64 	%fd79, %fd46, 0dB97B839A252049C0, %fd48;
	setp.ltu.f64 	%p9, %fd2, 0d41E0000000000000;
	@%p9 bra 	$L__BB0_10;
	{ // callseq 1, 0
	.param .b64 param0;
	st.param.f64 	[param0], %fd13;
	.param .align 16 .b8 retval0[16];
	call.uni (retval0), 
	__internal_trig_reduction_slowpathd, 
	(
	param0
	);
	ld.param.f64 	%fd79, [retval0];
	ld.param.b32 	%r41, [retval0+8];
	} // callseq 1
$L__BB0_10:
	shl.b32 	%r31, %r41, 6;
	cvt.u64.u32 	%rd8, %r31;
	and.b64  	%rd9, %rd8, 64;
	add.s64 	%rd11, %rd6, %rd9;
	mul.rn.f64 	%fd51, %fd79, %fd79;
	and.b32  	%r32, %r41, 1;
	setp.eq.b32 	%p10, %r32, 1;
	selp.f64 	%fd52, 0dBDA8FF8320FD8164, 0d3DE5DB65F9785EBA, %p10;
	ld.global.nc.v2.f64 	{%fd53, %fd54}, [%rd11];
	fma.rn.f64 	%fd55, %fd52, %fd51, %fd53;
	fma.rn.f64 	%fd56, %fd55, %fd51, %fd54;
	ld.global.nc.v2.f64 	{%fd57, %fd58}, [%rd11+16];
	fma.rn.f64 	%fd59, %fd56, %fd51, %fd57;
	fma.rn.f64 	%fd60, %fd59, %fd51, %fd58;
	ld.global.nc.v2.f64 	{%fd61, %fd62}, [%rd11+32];
	fma.rn.f64 	%fd63, %fd60, %fd51, %fd61;
	fma.rn.f64 	%fd64, %fd63, %fd51, %fd62;
	fma.rn.f64 	%fd65, %fd64, %fd79, %fd79;
	fma.rn.f64 	%fd66, %fd64, %fd51, 0d3FF0000000000000;
	selp.f64 	%fd67, %fd66, %fd65, %p10;
	and.b32  	%r33, %r41, 2;
	setp.eq.s32 	%p11, %r33, 0;
	mov.f64 	%fd68, 0d0000000000000000;
	sub.f64 	%fd69, %fd68, %fd67;
	selp.f64 	%fd70, %fd67, %fd69, %p11;
	mul.f64 	%fd71, %fd70, %fd1;
	mov.f64 	%fd72, 0d3FE0000000000000;
	copysign.f64 	%fd73, %fd71, %fd72;
	add.rz.f64 	%fd74, %fd71, %fd73;
	cvt.rzi.f64.f64 	%fd75, %fd74;
	cvt.rzi.s32.f64 	%r12, %fd75;
	add.s32 	%r13, %r8, %r1;
	setp.lt.s32 	%p12, %r13, 0;
	setp.ge.u32 	%p13, %r13, %r15;
	or.pred  	%p14, %p12, %p13;
	add.s32 	%r34, %r12, %r23;
	setp.lt.s32 	%p15, %r34, 0;
	setp.ge.u32 	%p16, %r34, %r16;
	or.pred  	%p17, %p15, %p16;
	or.pred  	%p19, %p14, %p17;
	@%p19 bra 	$L__BB0_12;
	mul.lo.s32 	%r35, %r15, %r23;
	add.s32 	%r36, %r35, %r1;
	mul.wide.s32 	%rd12, %r36, 8;
	add.s64 	%rd13, %rd1, %rd12;
	ld.global.f64 	%fd76, [%rd13];
	add.s32 	%r37, %r13, %r35;
	mad.lo.s32 	%r38, %r12, %r15, %r37;
	cvta.to.global.u64 	%rd14, %rd2;
	mul.wide.s32 	%rd15, %r38, 8;
	add.s64 	%rd16, %rd14, %rd15;
	st.global.f64 	[%rd16], %fd76;
$L__BB0_12:
	ret;

}
.func  (.param .align 16 .b8 func_retval0[16]) __internal_trig_reduction_slowpathd(
	.param .b64 __internal_trig_reduction_slowpathd_param_0
)
{
	.local .align 8 .b8 	__local_depot1[40];
	.reg .b64 	%SP;
	.reg .b64 	%SPL;
	.reg .pred 	%p<10>;
	.reg .b32 	%r<47>;
	.reg .b64 	%rd<74>;
	.reg .b64 	%fd<5>;

	mov.u64 	%SPL, __local_depot1;
	ld.param.f64 	%fd4, [__internal_trig_reduction_slowpathd_param_0];
	add.u64 	%rd1, %SPL, 0;
	{
	.reg .b32 %temp; 
	mov.b64 	{%temp, %r1}, %fd4;
	}
	shr.u32 	%r2, %r1, 20;
	and.b32  	%r3, %r2, 2047;
	setp.eq.s32 	%p1, %r3, 2047;
	mov.b32 	%r46, 0;
	@%p1 bra 	$L__BB1_9;
	add.s32 	%r20, %r3, -1024;
	mov.b64 	%rd20, %fd4;
	shl.b64 	%rd2, %rd20, 11;
	shr.u32 	%r4, %r20, 6;
	sub.s32 	%r45, 15, %r4;
	sub.s32 	%r21, 19, %r4;
	setp.lt.u32 	%p2, %r20, 128;
	selp.b32 	%r6, 18, %r21, %p2;
	setp.ge.s32 	%p3, %r45, %r6;
	mov.b64 	%rd70, 0;
	@%p3 bra 	$L__BB1_4;
	add.s32 	%r23, %r6, %r4;
	neg.s32 	%r43, %r23;
	or.b64  	%rd3, %rd2, -9223372036854775808;
	mov.b64 	%rd70, 0;
	mov.b32 	%r42, 0;
	mov.u64 	%rd25, __cudart_i2opi_d;
	mov.u32 	%r44, %r45;
$L__BB1_3:
	.pragma "nounroll";
	mul.wide.s32 	%rd22, %r42, 8;
	add.s64 	%rd23, %rd1, %rd22;
	mul.wide.s32 	%rd24, %r44, 8;
	add.s64 	%rd26, %rd25, %rd24;
	ld.global.nc.u64 	%rd27, [%rd26];
	{
	.reg .u32 %r0, %r1, %r2, %r3, %alo, %ahi, %blo, %bhi, %clo, %chi;
	mov.b64 	{%alo,%ahi}, %rd27;
	mov.b64 	{%blo,%bhi}, %rd3;
	mov.b64 	{%clo,%chi}, %rd70;
	mad.lo.cc.u32 	%r0, %alo, %blo, %clo;
	madc.hi.cc.u32 	%r1, %alo, %blo, %chi;
	madc.hi.u32 	%r2, %alo, %bhi, 0;
	mad.lo.cc.u32 	%r1, %alo, %bhi, %r1;
	madc.hi.cc.u32 	%r2, %ahi, %blo, %r2;
	madc.hi.u32 	%r3, %ahi, %bhi, 0;
	mad.lo.cc.u32 	%r1, %ahi, %blo, %r1;
	madc.lo.cc.u32 	%r2, %ahi, %bhi, %r2;
	addc.u32 	%r3, %r3, 0;
	mov.b64 	%rd28, {%r0,%r1};
	mov.b64 	%rd70, {%r2,%r3};
	}
	st.local.u64 	[%rd23], %rd28;
	add.s32 	%r44, %r44, 1;
	add.s32 	%r43, %r43, 1;
	add.s32 	%r42, %r42, 1;
	setp.ne.s32 	%p4, %r43, -15;
	mov.u32 	%r45, %r6;
	@%p4 bra 	$L__BB1_3;
$L__BB1_4:
	cvt.s64.s32 	%rd29, %r45;
	cvt.u64.u32 	%rd30, %r4;
	add.s64 	%rd31, %rd30, %rd29;
	shl.b64 	%rd32, %rd31, 3;
	add.s64 	%rd33, %rd1, %rd32;
	st.local.u64 	[%rd33+-120], %rd70;
	and.b32  	%r15, %r2, 63;
	ld.local.u64 	%rd72, [%rd1+16];
	ld.local.u64 	%rd71, [%rd1+24];
	setp.eq.s32 	%p5, %r15, 0;
	@%p5 bra 	$L__BB1_6;
	shl.b64 	%rd34, %rd71, %r15;
	shr.u64 	%rd35, %rd72, 1;
	xor.b32  	%r24, %r15, 63;
	shr.u64 	%rd36, %rd35, %r24;
	or.b64  	%rd71, %rd34, %rd36;
	ld.local.u64 	%rd37, [%rd1+8];
	shl.b64 	%rd38, %rd72, %r15;
	shr.u64 	%rd39, %rd37, 1;
	shr.u64 	%rd40, %rd39, %r24;
	or.b64  	%rd72, %rd38, %rd40;
$L__BB1_6:
	and.b32  	%r25, %r1, -2147483648;
	shr.u64 	%rd41, %rd71, 62;
	cvt.u32.u64 	%r26, %rd41;
	mov.b64 	{%r27, %r28}, %rd71;
	mov.b64 	{%r29, %r30}, %rd72;
	shf.l.wrap.b32 	%r31, %r30, %r27, 2;
	shf.l.wrap.b32 	%r32, %r27, %r28, 2;
	mov.b64 	%rd42, {%r31, %r32};
	shl.b64 	%rd43, %rd72, 2;
	shr.u64 	%rd44, %rd42, 63;
	cvt.u32.u64 	%r33, %rd44;
	add.s32 	%r34, %r33, %r26;
	setp.eq.s32 	%p6, %r25, 0;
	neg.s32 	%r35, %r34;
	selp.b32 	%r46, %r34, %r35, %p6;
	setp.gt.s64 	%p7, %rd42, -1;
	mov.b64 	%rd45, 0;
	{
	.reg .u32 %r0, %r1, %r2, %r3, %a0, %a1, %a2, %a3, %b0, %b1, %b2, %b3;
	mov.b64 	{%a0,%a1}, %rd45;
	mov.b64 	{%a2,%a3}, %rd45;
	mov.b64 	{%b0,%b1}, %rd43;
	mov.b64 	{%b2,%b3}, %rd42;
	sub.cc.u32 	%r0, %a0, %b0;
	subc.cc.u32 	%r1, %a1, %b1;
	subc.cc.u32 	%r2, %a2, %b2;
	subc.u32 	%r3, %a3, %b3;
	mov.b64 	%rd46, {%r0,%r1};
	mov.b64 	%rd47, {%r2,%r3};
	}
	xor.b32  	%r36, %r25, -2147483648;
	selp.b64 	%rd73, %rd42, %rd47, %p7;
	selp.b64 	%rd14, %rd43, %rd46, %p7;
	selp.b32 	%r17, %r25, %r36, %p7;
	clz.b64 	%r37, %rd73;
	cvt.u64.u32 	%rd15, %r37;
	setp.eq.s32 	%p8, %r37, 0;
	@%p8 bra 	$L__BB1_8;
	cvt.u32.u64 	%r38, %rd15;
	and.b32  	%r39, %r38, 63;
	shl.b64 	%rd48, %rd73, %r39;
	shr.u64 	%rd49, %rd14, 1;
	not.b32 	%r40, %r38;
	and.b32  	%r41, %r40, 63;
	shr.u64 	%rd50, %rd49, %r41;
	or.b64  	%rd73, %rd48, %rd50;
$L__BB1_8:
	mov.b64 	%rd51, -3958705157555305931;
	{
	.reg .u32 %r0, %r1, %r2, %r3, %alo, %ahi, %blo, %bhi;
	mov.b64 	{%alo,%ahi}, %rd73;
	mov.b64 	{%blo,%bhi}, %rd51;
	mul.lo.u32 	%r0, %alo, %blo;
	mul.hi.u32 	%r1, %alo, %blo;
	mad.lo.cc.u32 	%r1, %alo, %bhi, %r1;
	madc.hi.u32 	%r2, %alo, %bhi, 0;
	mad.lo.cc.u32 	%r1, %ahi, %blo, %r1;
	madc.hi.cc.u32 	%r2, %ahi, %blo, %r2;
	madc.hi.u32 	%r3, %ahi, %bhi, 0;
	mad.lo.cc.u32 	%r2, %ahi, %bhi, %r2;
	addc.u32 	%r3, %r3, 0;
	mov.b64 	%rd52, {%r0,%r1};
	mov.b64 	%rd53, {%r2,%r3};
	}
	setp.gt.s64 	%p9, %rd53, 0;
	{
	.reg .u32 %r0, %r1, %r2, %r3, %a0, %a1, %a2, %a3, %b0, %b1, %b2, %b3;
	mov.b64 	{%a0,%a1}, %rd52;
	mov.b64 	{%a2,%a3}, %rd53;
	mov.b64 	{%b0,%b1}, %rd52;
	mov.b64 	{%b2,%b3}, %rd53;
	add.cc.u32 	%r0, %a0, %b0;
	addc.cc.u32 	%r1, %a1, %b1;
	addc.cc.u32 	%r2, %a2, %b2;
	addc.u32 	%r3, %a3, %b3;
	mov.b64 	%rd54, {%r0,%r1};
	mov.b64 	%rd55, {%r2,%r3};
	}
	selp.b64 	%rd56, %rd55, %rd53, %p9;
	selp.s64 	%rd57, -1, 0, %p9;
	sub.s64 	%rd58, %rd57, %rd15;
	cvt.u64.u32 	%rd59, %r17;
	shl.b64 	%rd60, %rd59, 32;
	add.s64 	%rd61, %rd56, 1;
	shr.u64 	%rd62, %rd61, 10;
	add.s64 	%rd63, %rd62, 1;
	shr.u64 	%rd64, %rd63, 1;
	shl.b64 	%rd65, %rd58, 52;
	add.s64 	%rd66, %rd65, %rd64;
	add.s64 	%rd67, %rd66, 4602678819172646912;
	or.b64  	%rd68, %rd67, %rd60;
	mov.b64 	%fd4, %rd68;
$L__BB1_9:
	st.param.f64 	[func_retval0], %fd4;
	st.param.b32 	[func_retval0+8], %r46;
	ret;

}


// ===== COMPILED SASS (sm_100) =====

	.target	sm_100

	.elftype	@"ET_EXEC"


//--------------------- .note.nv.tkinfo           --------------------------
	.section	.note.nv.tkinfo,"",@"SHT_NOTE"
	.sectionflags	@"SHF_NOTE_NV_TKINFO"
	.tkinfo
        /*0018*/ 	.word	0x00000002
        /*0030*/ 	.string	""
        /*0030*/ 	.string	"ptxas"
        /*0030*/ 	.string	"Cuda compilation tools, release 13.0, V13.0.88"
        /*0030*/ 	.string	"Build cuda_13.0.r13.0/compiler.36424714_0"
        /*0030*/ 	.string	"-arch sm_100 -m 64 "



//--------------------- .note.nv.cuinfo           --------------------------
	.section	.note.nv.cuinfo,"",@"SHT_NOTE"
	.sectionflags	@"SHF_NOTE_NV_CUINFO"
        /*0018*/ 	.short	0x0002
        /*001a*/ 	.short	0x0064
        /*001c*/ 	.short	0x0082
	.zero		2


//--------------------- .nv.info                  --------------------------
	.section	.nv.info,"",@"SHT_CUDA_INFO"
	.align	4


	//----- nvinfo : EIATTR_REGCOUNT
	.align		4
        /*0000*/ 	.byte	0x04, 0x2f
        /*0002*/ 	.short	(.L_3 - .L_2)
	.align		4
.L_2:
        /*0004*/ 	.word	index@(_Z11shiftPixelsPdS_jjdd)
        /*0008*/ 	.word	0x0000001c


	//----- nvinfo : EIATTR_FRAME_SIZE
	.align		4
.L_3:
        /*000c*/ 	.byte	0x04, 0x11
        /*000e*/ 	.short	(.L_5 - .L_4)
	.align		4
.L_4:
        /*0010*/ 	.word	index@($_Z11shiftPixelsPdS_jjdd$__internal_trig_reduction_slowpathd)
        /*0014*/ 	.word	0x00000028


	//----- nvinfo : EIATTR_FRAME_SIZE
	.align		4
.L_5:
        /*0018*/ 	.byte	0x04, 0x11
        /*001a*/ 	.short	(.L_7 - .L_6)
	.align		4
.L_6:
        /*001c*/ 	.word	index@(_Z11shiftPixelsPdS_jjdd)
        /*0020*/ 	.word	0x00000028


	//----- nvinfo : EIATTR_MIN_STACK_SIZE
	.align		4
.L_7:
        /*0024*/ 	.byte	0x04, 0x12
        /*0026*/ 	.short	(.L_9 - .L_8)
	.align		4
.L_8:
        /*0028*/ 	.word	index@(_Z11shiftPixelsPdS_jjdd)
        /*002c*/ 	.word	0x00000028
.L_9:


//--------------------- .nv.compat                --------------------------
	.section	.nv.compat,"",@"SHT_CUDA_COMPAT_INFO"
	.align	4
        /*0000*/ 	.byte	0x02, 0x09, 0x00, 0x00, 0x02, 0x02, 0x01, 0x00, 0x02, 0x05, 0x05, 0x00, 0x03, 0x07, 0x01, 0x01
        /*0010*/ 	.byte	0x02, 0x03, 0x00, 0x00, 0x02, 0x06, 0x01, 0x00, 0x04, 0x0b, 0x08, 0x00, 0x01, 0x00, 0x00, 0x00
        /*0020*/ 	.byte	0x00, 0x00, 0x00, 0x00


//--------------------- .nv.info._Z11shiftPixelsPdS_jjdd --------------------------
	.section	.nv.info._Z11shiftPixelsPdS_jjdd,"",@"SHT_CUDA_INFO"
	.sectionflags	@""
	.align	4


	//----- nvinfo : EIATTR_CUDA_API_VERSION
	.align		4
        /*0000*/ 	.byte	0x04, 0x37
        /*0002*/ 	.short	(.L_11 - .L_10)
.L_10:
        /*0004*/ 	.word	0x00000082


	//----- nvinfo : EIATTR_KPARAM_INFO
	.align		4
.L_11:
        /*0008*/ 	.byte	0x04, 0x17
        /*000a*/ 	.short	(.L_13 - .L_12)
.L_12:
        /*000c*/ 	.word	0x00000000
        /*0010*/ 	.short	0x0005
        /*0012*/ 	.short	0x0020
        /*0014*/ 	.byte	0x00, 0xf0, 0x21, 0x00


	//----- nvinfo : EIATTR_KPARAM_INFO
	.align		4
.L_13:
        /*0018*/ 	.byte	0x04, 0x17
        /*001a*/ 	.short	(.L_15 - .L_14)
.L_14:
        /*001c*/ 	.word	0x00000000
        /*0020*/ 	.short	0x0004
        /*0022*/ 	.short	0x0018
        /*0024*/ 	.byte	0x00, 0xf0, 0x21, 0x00


	//----- nvinfo : EIATTR_KPARAM_INFO
	.align		4
.L_15:
        /*0028*/ 	.byte	0x04, 0x17
        /*002a*/ 	.short	(.L_17 - .L_16)
.L_16:
        /*002c*/ 	.word	0x00000000
        /*0030*/ 	.short	0x0003
        /*0032*/ 	.short	0x0014
        /*0034*/ 	.byte	0x00, 0xf0, 0x11, 0x00


	//----- nvinfo : EIATTR_KPARAM_INFO
	.align		4
.L_17:
        /*0038*/ 	.byte	0x04, 0x17
        /*003a*/ 	.short	(.L_19 - .L_18)
.L_18:
        /*003c*/ 	.word	0x00000000
        /*0040*/ 	.short	0x0002
        /*0042*/ 	.short	0x0010
        /*0044*/ 	.byte	0x00, 0xf0, 0x11, 0x00


	//----- nvinfo : EIATTR_KPARAM_INFO
	.align		4
.L_19:
        /*0048*/ 	.byte	0x04, 0x17
        /*004a*/ 	.short	(.L_21 - .L_20)
.L_20:
        /*004c*/ 	.word	0x00000000
        /*0050*/ 	.short	0x0001
        /*0052*/ 	.short	0x0008
        /*0054*/ 	.byte	0x00, 0xf5, 0x21, 0x00


	//----- nvinfo : EIATTR_KPARAM_INFO
	.align		4
.L_21:
        /*0058*/ 	.byte	0x04, 0x17
        /*005a*/ 	.short	(.L_23 - .L_22)
.L_22:
        /*005c*/ 	.word	0x00000000
        /*0060*/ 	.short	0x0000
        /*0062*/ 	.short	0x0000
        /*0064*/ 	.byte	0x00, 0xf5, 0x21, 0x00


	//----- nvinfo : EIATTR_SPARSE_MMA_MASK
	.align		4
.L_23:
        /*0068*/ 	.byte	0x03, 0x50
        /*006a*/ 	.short	0x0000


	//----- nvinfo : EIATTR_MAXREG_COUNT
	.align		4
        /*006c*/ 	.byte	0x03, 0x1b
        /*006e*/ 	.short	0x00ff


	//----- nvinfo : EIATTR_MERCURY_ISA_VERSION
	.align		4
        /*0070*/ 	.byte	0x03, 0x5f
        /*0072*/ 	.short	0x0101


	//----- nvinfo : EIATTR_VRC_CTA_INIT_COUNT
	.align		4
        /*0074*/ 	.byte	0x02, 0x4a
	.zero		1
	.zero		1


	//----- nvinfo : EIATTR_EXIT_INSTR_OFFSETS
	.align		4
        /*0078*/ 	.byte	0x04, 0x1c
        /*007a*/ 	.short	(.L_25 - .L_24)


	//   ....[0]....
.L_24:
        /*007c*/ 	.word	0x000000d0


	//   ....[1]....
        /*0080*/ 	.word	0x00000900


	//   ....[2]....
        /*0084*/ 	.word	0x000009a0


	//----- nvinfo : EIATTR_CRS_STACK_SIZE
	.align		4
.L_25:
        /*0088*/ 	.byte	0x04, 0x1e
        /*008a*/ 	.short	(.L_27 - .L_26)
.L_26:
        /*008c*/ 	.word	0x00000000


	//----- nvinfo : EIATTR_CBANK_PARAM_SIZE
	.align		4
.L_27:
        /*0090*/ 	.byte	0x03, 0x19
        /*0092*/ 	.short	0x0028


	//----- nvinfo : EIATTR_PARAM_CBANK
	.align		4
        /*0094*/ 	.byte	0x04, 0x0a
        /*0096*/ 	.short	(.L_29 - .L_28)
	.align		4
.L_28:
        /*0098*/ 	.word	index@(.nv.constant0._Z11shiftPixelsPdS_jjdd)
        /*009c*/ 	.short	0x0380
        /*009e*/ 	.short	0x0028


	//----- nvinfo : EIATTR_SW_WAR
	.align		4
.L_29:
        /*00a0*/ 	.byte	0x04, 0x36
        /*00a2*/ 	.short	(.L_31 - .L_30)
.L_30:
        /*00a4*/ 	.word	0x00000008
.L_31:


//--------------------- .nv.callgraph             --------------------------
	.section	.nv.callgraph,"",@"SHT_CUDA_CALLGRAPH"
	.align	4
	.sectionentsize	8
	.align		4
        /*0000*/ 	.word	0x00000000
	.align		4
        /*0004*/ 	.word	0xffffffff
	.align		4
        /*0008*/ 	.word	0x00000000
	.align		4
        /*000c*/ 	.word	0xfffffffe
	.align		4
        /*0010*/ 	.word	0x00000000
	.align		4
        /*0014*/ 	.word	0xfffffffd
	.align		4
        /*0018*/ 	.word	0x00000000
	.align		4
        /*001c*/ 	.word	0xfffffffc


//--------------------- .nv.constant4             --------------------------
	.section	.nv.constant4,"a",@progbits
	.align	8
	.align		8
.nv.constant4:
        /*0000*/ 	.dword	__cudart_i2opi_d
	.align		8
        /*0008*/ 	.dword	__cudart_sin_cos_coeffs


//--------------------- .text._Z11shiftPixelsPdS_jjdd --------------------------
	.section	.text._Z11shiftPixelsPdS_jjdd,"ax",@progbits
	.align	128
        .global         _Z11shiftPixelsPdS_jjdd
        .type           _Z11shiftPixelsPdS_jjdd,@function
        .size           _Z11shiftPixelsPdS_jjdd,(.L_x_8 - _Z11shiftPixelsPdS_jjdd)
        .other          _Z11shiftPixelsPdS_jjdd,@"STO_CUDA_ENTRY STV_DEFAULT"
_Z11shiftPixelsPdS_jjdd:
.text._Z11shiftPixelsPdS_jjdd:
[----:B------:R-:W0:Y:S01]  /*0000*/  LDC R1, c[0x0][0x37c] ;  /* 0x0000df00ff017b82 */ /* 0x000e220000000800 */
[----:B------:R-:W1:Y:S07]  /*0010*/  S2R R3, SR_TID.Y ;  /* 0x0000000000037919 */ /* 0x000e6e0000002200 */
[----:B------:R-:W2:Y:S01]  /*0020*/  LDC R17, c[0x0][0x360] ;  /* 0x0000d800ff117b82 */ /* 0x000ea20000000800 */
[----:B------:R-:W3:Y:S01]  /*0030*/  LDCU.64 UR6, c[0x0][0x390] ;  /* 0x00007200ff0677ac */ /* 0x000ee20008000a00 */
[----:B0-----:R-:W-:Y:S01]  /*0040*/  VIADD R1, R1, 0xffffffd8 ;  /* 0xffffffd801017836 */ /* 0x001fe20000000000 */
[----:B------:R-:W2:Y:S05]  /*0050*/  S2R R0, SR_TID.X ;  /* 0x0000000000007919 */ /* 0x000eaa0000002100 */
[----:B------:R-:W1:Y:S08]  /*0060*/  S2UR UR5, SR_CTAID.Y ;  /* 0x00000000000579c3 */ /* 0x000e700000002600 */
[----:B------:R-:W1:Y:S08]  /*0070*/  LDC R16, c[0x0][0x364] ;  /* 0x0000d900ff107b82 */ /* 0x000e700000000800 */
[----:B------:R-:W2:Y:S01]  /*0080*/  S2UR UR4, SR_CTAID.X ;  /* 0x00000000000479c3 */ /* 0x000ea20000002500 */
[----:B-1----:R-:W-:-:S05]  /*0090*/  IMAD R16, R16, UR5, R3 ;  /* 0x0000000510107c24 */ /* 0x002fca000f8e0203 */
[----:B---3--:R-:W-:Y:S01]  /*00a0*/  ISETP.GE.U32.AND P0, PT, R16, UR6, PT ;  /* 0x0000000610007c0c */ /* 0x008fe2000bf06070 */
[----:B--2---:R-:W-:-:S05]  /*00b0*/  IMAD R17, R17, UR4, R0 ;  /* 0x0000000411117c24 */ /* 0x004fca000f8e0200 */
[----:B------:R-:W-:-:S13]  /*00c0*/  ISETP.GE.U32.OR P0, PT, R17, UR7, P0 ;  /* 0x0000000711007c0c */ /* 0x000fda0008706470 */
[----:B------:R-:W-:Y:S05]  /*00d0*/  @P0 EXIT ;  /* 0x000000000000094d */ /* 0x000fea0003800000 */
[----:B------:R-:W0:Y:S01]  /*00e0*/  LDC.64 R8, c[0x0][0x3a0] ;  /* 0x0000e800ff087b82 */ /* 0x000e220000000a00 */
[----:B------:R-:W1:Y:S07]  /*00f0*/  LDCU.64 UR4, c[0x0][0x358] ;  /* 0x00006b00ff0477ac */ /* 0x000e6e0008000a00 */
[----:B------:R-:W2:Y:S08]  /*0100*/  LDC R18, c[0x0][0x3a0] ;  /* 0x0000e800ff127b82 */ /* 0x000eb00000000800 */
[----:B------:R-:W3:Y:S01]  /*0110*/  LDC R19, c[0x0][0x3a4] ;  /* 0x0000e900ff137b82 */ /* 0x000ee20000000800 */
[----:B0-----:R-:W-:-:S14]  /*0120*/  DSETP.NEU.AND P0, PT, |R8|, +INF , PT ;  /* 0x7ff000000800742a */ /* 0x001fdc0003f0d200 */
[----:B------:R-:W-:Y:S01]  /*0130*/  @!P0 DMUL R2, RZ, R8 ;  /* 0x00000008ff028228 */ /* 0x000fe20000000000 */
[----:B------:R-:W-:Y:S01]  /*0140*/  @!P0 IMAD.MOV.U32 R0, RZ, RZ, 0x1 ;  /* 0x00000001ff008424 */ /* 0x000fe200078e00ff */
[----:B-123--:R-:W-:Y:S09]  /*0150*/  @!P0 BRA `(.L_x_0) ;  /* 0x00000000004c8947 */ /* 0x00eff20003800000 */
[----:B------:R-:W-:Y:S01]  /*0160*/  UMOV UR6, 0x6dc9c883 ;  /* 0x6dc9c88300067882 */ /* 0x000fe20000000000 */
[----:B------:R-:W-:Y:S01]  /*0170*/  UMOV UR7, 0x3fe45f30 ;  /* 0x3fe45f3000077882 */ /* 0x000fe20000000000 */
[C---:B------:R-:W-:Y:S02]  /*0180*/  DSETP.GE.AND P0, PT, |R8|.reuse, 2.14748364800000000000e+09, PT ;  /* 0x41e000000800742a */ /* 0x040fe40003f06200 */
[----:B------:R-:W-:Y:S01]  /*0190*/  DMUL R4, R8, UR6 ;  /* 0x0000000608047c28 */ /* 0x000fe20008000000 */
[----:B------:R-:W-:Y:S01]  /*01a0*/  UMOV UR6, 0x54442d18 ;  /* 0x54442d1800067882 */ /* 0x000fe20000000000 */
[----:B------:R-:W-:-:S04]  /*01b0*/  UMOV UR7, 0x3ff921fb ;  /* 0x3ff921fb00077882 */ /* 0x000fc80000000000 */
[----:B------:R-:W0:Y:S08]  /*01c0*/  F2I.F64 R0, R4 ;  /* 0x0000000400007311 */ /* 0x000e300000301100 */
[----:B0-----:R-:W0:Y:S02]  /*01d0*/  I2F.F64 R2, R0 ;  /* 0x0000000000027312 */ /* 0x001e240000201c00 */
[----:B0-----:R-:W-:Y:S01]  /*01e0*/  DFMA R6, R2, -UR6, R8 ;  /* 0x8000000602067c2b */ /* 0x001fe20008000008 */
[----:B------:R-:W-:Y:S01]  /*01f0*/  UMOV UR6, 0x33145c00 ;  /* 0x33145c0000067882 */ /* 0x000fe20000000000 */
[----:B------:R-:W-:-:S06]  /*0200*/  UMOV UR7, 0x3c91a626 ;  /* 0x3c91a62600077882 */ /* 0x000fcc0000000000 */
[----:B------:R-:W-:Y:S01]  /*0210*/  DFMA R6, R2, -UR6, R6 ;  /* 0x8000000602067c2b */ /* 0x000fe20008000006 */
[----:B------:R-:W-:Y:S01]  /*0220*/  UMOV UR6, 0x252049c0 ;  /* 0x252049c000067882 */ /* 0x000fe20000000000 */
[----:B------:R-:W-:-:S06]  /*0230*/  UMOV UR7, 0x397b839a ;  /* 0x397b839a00077882 */ /* 0x000fcc0000000000 */
[----:B------:R-:W-:Y:S01]  /*0240*/  DFMA R2, R2, -UR6, R6 ;  /* 0x8000000602027c2b */ /* 0x000fe20008000006 */
[----:B------:R-:W-:Y:S10]  /*0250*/  @!P0 BRA `(.L_x_1) ;  /* 0x0000000000088947 */ /* 0x000ff40003800000 */
[----:B------:R-:W-:-:S07]  /*0260*/  MOV R12, 0x280 ;  /* 0x00000280000c7802 */ /* 0x000fce0000000f00 */
[----:B------:R-:W-:Y:S05]  /*0270*/  CALL.REL.NOINC `($_Z11shiftPixelsPdS_jjdd$__internal_trig_reduction_slowpathd) ;  /* 0x0000000400cc7944 */ /* 0x000fea0003c00000 */
.L_x_1:
[----:B------:R-:W-:-:S07]  /*0280*/  VIADD R0, R0, 0x1 ;  /* 0x0000000100007836 */ /* 0x000fce0000000000 */
.L_x_0:
[----:B------:R-:W0:Y:S01]  /*0290*/  LDCU.64 UR6, c[0x4][0x8] ;  /* 0x01000100ff0677ac */ /* 0x000e220008000a00 */
[----:B------:R-:W-:-:S05]  /*02a0*/  IMAD.SHL.U32 R4, R0, 0x40, RZ ;  /* 0x0000004000047824 */ /* 0x000fca00078e00ff */
[----:B------:R-:W-:-:S04]  /*02b0*/  LOP3.LUT R4, R4, 0x40, RZ, 0xc0, !PT ;  /* 0x0000004004047812 */ /* 0x000fc800078ec0ff */
[----:B0-----:R-:W-:-:S05]  /*02c0*/  IADD3 R24, P0, PT, R4, UR6, RZ ;  /* 0x0000000604187c10 */ /* 0x001fca000ff1e0ff */
[----:B------:R-:W-:Y:S01]  /*02d0*/  IMAD.X R25, RZ, RZ, UR7, P0 ;  /* 0x00000007ff197e24 */ /* 0x000fe200080e06ff */
[----:B------:R-:W-:Y:S01]  /*02e0*/  LOP3.LUT R20, R0, 0x1, RZ, 0xc0, !PT ;  /* 0x0000000100147812 */ /* 0x000fe200078ec0ff */
[----:B------:R-:W-:Y:S01]  /*02f0*/  IMAD.MOV.U32 R22, RZ, RZ, 0x20fd8164 ;  /* 0x20fd8164ff167424 */ /* 0x000fe200078e00ff */
[----:B------:R-:W0:Y:S02]  /*0300*/  LDCU.64 UR6, c[0x0][0x398] ;  /* 0x00007300ff0677ac */ /* 0x000e240008000a00 */
[----:B------:R-:W2:Y:S04]  /*0310*/  LDG.E.128.CONSTANT R4, desc[UR4][R24.64] ;  /* 0x0000000418047981 */ /* 0x000ea8000c1e9d00 */
[----:B------:R-:W3:Y:S04]  /*0320*/  LDG.E.128.CONSTANT R8, desc[UR4][R24.64+0x10] ;  /* 0x0000100418087981 */ /* 0x000ee8000c1e9d00 */
[----:B------:R-:W4:Y:S01]  /*0330*/  LDG.E.128.CONSTANT R12, desc[UR4][R24.64+0x20] ;  /* 0x00002004180c7981 */ /* 0x000f22000c1e9d00 */
[----:B------:R-:W-:Y:S01]  /*0340*/  IMAD.MOV.U32 R23, RZ, RZ, 0x3da8ff83 ;  /* 0x3da8ff83ff177424 */ /* 0x000fe200078e00ff */
[----:B------:R-:W-:Y:S01]  /*0350*/  ISETP.NE.U32.AND P0, PT, R20, 0x1, PT ;  /* 0x000000011400780c */ /* 0x000fe20003f05070 */
[----:B------:R-:W-:-:S03]  /*0360*/  DMUL R20, R2, R2 ;  /* 0x0000000202147228 */ /* 0x000fc60000000000 */
[----:B------:R-:W-:Y:S02]  /*0370*/  FSEL R22, R22, -8.06006814911005101289e+34, !P0 ;  /* 0xf9785eba16167808 */ /* 0x000fe40004000000 */
[----:B------:R-:W-:-:S06]  /*0380*/  FSEL R23, -R23, 0.11223486810922622681, !P0 ;  /* 0x3de5db6517177808 */ /* 0x000fcc0004000100 */
[----:B--2---:R-:W-:-:S08]  /*0390*/  DFMA R4, R20, R22, R4 ;  /* 0x000000161404722b */ /* 0x004fd00000000004 */
[----:B------:R-:W-:-:S08]  /*03a0*/  DFMA R4, R20, R4, R6 ;  /* 0x000000041404722b */ /* 0x000fd00000000006 */
[----:B---3--:R-:W-:-:S08]  /*03b0*/  DFMA R4, R20, R4, R8 ;  /* 0x000000041404722b */ /* 0x008fd00000000008 */
[----:B------:R-:W-:-:S08]  /*03c0*/  DFMA R4, R20, R4, R10 ;  /* 0x000000041404722b */ /* 0x000fd0000000000a */
[----:B----4-:R-:W-:-:S08]  /*03d0*/  DFMA R4, R20, R4, R12 ;  /* 0x000000041404722b */ /* 0x010fd0000000000c */
[----:B------:R-:W-:-:S08]  /*03e0*/  DFMA R4, R20, R4, R14 ;  /* 0x000000041404722b */ /* 0x000fd0000000000e */
[----:B------:R-:W-:Y:S02]  /*03f0*/  DFMA R2, R4, R2, R2 ;  /* 0x000000020402722b */ /* 0x000fe40000000002 */
[----:B------:R-:W-:-:S10]  /*0400*/  DFMA R4, R20, R4, 1 ;  /* 0x3ff000001404742b */ /* 0x000fd40000000004 */
[----:B------:R-:W-:Y:S02]  /*0410*/  FSEL R6, R4, R2, !P0 ;  /* 0x0000000204067208 */ /* 0x000fe40004000000 */
[----:B------:R-:W-:Y:S02]  /*0420*/  FSEL R7, R5, R3, !P0 ;  /* 0x0000000305077208 */ /* 0x000fe40004000000 */
[----:B------:R-:W-:Y:S01]  /*0430*/  LOP3.LUT P0, RZ, R0, 0x2, RZ, 0xc0, !PT ;  /* 0x0000000200ff7812 */ /* 0x000fe2000780c0ff */
[----:B------:R-:W1:Y:S03]  /*0440*/  LDC.64 R4, c[0x0][0x3a0] ;  /* 0x0000e800ff047b82 */ /* 0x000e660000000a00 */
[----:B------:R-:W-:-:S10]  /*0450*/  DADD R2, RZ, -R6 ;  /* 0x00000000ff027229 */ /* 0x000fd40000000806 */
[----:B------:R-:W-:Y:S01]  /*0460*/  FSEL R2, R6, R2, !P0 ;  /* 0x0000000206027208 */ /* 0x000fe20004000000 */
[----:B------:R-:W-:Y:S01]  /*0470*/  IMAD.MOV.U32 R6, RZ, RZ, RZ ;  /* 0x000000ffff067224 */ /* 0x000fe200078e00ff */
[----:B------:R-:W-:Y:S01]  /*0480*/  FSEL R3, R7, R3, !P0 ;  /* 0x0000000307037208 */ /* 0x000fe20004000000 */
[----:B------:R-:W-:-:S05]  /*0490*/  IMAD.MOV.U32 R7, RZ, RZ, 0x3fe00000 ;  /* 0x3fe00000ff077424 */ /* 0x000fca00078e00ff */
[----:B0-----:R-:W-:Y:S02]  /*04a0*/  DMUL R2, R2, -UR6 ;  /* 0x8000000602027c28 */ /* 0x001fe40008000000 */
[----:B-1----:R-:W-:-:S08]  /*04b0*/  DSETP.NEU.AND P0, PT, |R4|, +INF , PT ;  /* 0x7ff000000400742a */ /* 0x002fd00003f0d200 */
[----:B------:R-:W-:-:S06]  /*04c0*/  LOP3.LUT R7, R7, 0x80000000, R3, 0xb8, !PT ;  /* 0x8000000007077812 */ /* 0x000fcc00078eb803 */
[----:B------:R-:W-:Y:S01]  /*04d0*/  DADD.RZ R10, R2, R6 ;  /* 0x00000000020a7229 */ /* 0x000fe2000000c006 */
[----:B------:R-:W-:Y:S01]  /*04e0*/  @!P0 IMAD.MOV.U32 R0, RZ, RZ, RZ ;  /* 0x000000ffff008224 */ /* 0x000fe200078e00ff */
[----:B------:R-:W-:-:S08]  /*04f0*/  @!P0 DMUL R2, RZ, R4 ;  /* 0x00000004ff028228 */ /* 0x000fd00000000000 */
[----:B------:R0:W1:Y:S01]  /*0500*/  F2I.F64.TRUNC R10, R10 ;  /* 0x0000000a000a7311 */ /* 0x000062000030d100 */
[----:B------:R-:W-:Y:S05]  /*0510*/  @!P0 BRA `(.L_x_2) ;  /* 0x0000000000488947 */ /* 0x000fea0003800000 */
[----:B------:R-:W-:Y:S01]  /*0520*/  UMOV UR6, 0x6dc9c883 ;  /* 0x6dc9c88300067882 */ /* 0x000fe20000000000 */
[----:B------:R-:W-:Y:S01]  /*0530*/  UMOV UR7, 0x3fe45f30 ;  /* 0x3fe45f3000077882 */ /* 0x000fe20000000000 */
[C---:B------:R-:W-:Y:S02]  /*0540*/  DSETP.GE.AND P0, PT, |R4|.reuse, 2.14748364800000000000e+09, PT ;  /* 0x41e000000400742a */ /* 0x040fe40003f06200 */
[----:B------:R-:W-:Y:S01]  /*0550*/  DMUL R6, R4, UR6 ;  /* 0x0000000604067c28 */ /* 0x000fe20008000000 */
[----:B------:R-:W-:Y:S01]  /*0560*/  UMOV UR6, 0x54442d18 ;  /* 0x54442d1800067882 */ /* 0x000fe20000000000 */
[----:B------:R-:W-:-:S04]  /*0570*/  UMOV UR7, 0x3ff921fb ;  /* 0x3ff921fb00077882 */ /* 0x000fc80000000000 */
[----:B------:R-:W2:Y:S08]  /*0580*/  F2I.F64 R0, R6 ;  /* 0x0000000600007311 */ /* 0x000eb00000301100 */
[----:B--2---:R-:W2:Y:S02]  /*0590*/  I2F.F64 R2, R0 ;  /* 0x0000000000027312 */ /* 0x004ea40000201c00 */
[----:B--2---:R-:W-:Y:S01]  /*05a0*/  DFMA R8, R2, -UR6, R4 ;  /* 0x8000000602087c2b */ /* 0x004fe20008000004 */
        /* <DEDUP_REMOVED lines=8> */
[----:B01----:R-:W-:Y:S05]  /*0630*/  CALL.REL.NOINC `($_Z11shiftPixelsPdS_jjdd$__internal_trig_reduction_slowpathd) ;  /* 0x0000000000dc7944 */ /* 0x003fea0003c00000 */
.L_x_2:
[----:B------:R-:W2:Y:S01]  /*0640*/  LDCU.64 UR6, c[0x4][0x8] ;  /* 0x01000100ff0677ac */ /* 0x000ea20008000a00 */
[----:B------:R-:W-:-:S05]  /*0650*/  IMAD.SHL.U32 R4, R0, 0x40, RZ ;  /* 0x0000004000047824 */ /* 0x000fca00078e00ff */
[----:B------:R-:W-:-:S04]  /*0660*/  LOP3.LUT R4, R4, 0x40, RZ, 0xc0, !PT ;  /* 0x0000004004047812 */ /* 0x000fc800078ec0ff */
[----:B--2---:R-:W-:-:S05]  /*0670*/  IADD3 R18, P0, PT, R4, UR6, RZ ;  /* 0x0000000604127c10 */ /* 0x004fca000ff1e0ff */
[----:B------:R-:W-:Y:S01]  /*0680*/  IMAD.X R19, RZ, RZ, UR7, P0 ;  /* 0x00000007ff137e24 */ /* 0x000fe200080e06ff */
[----:B------:R-:W-:Y:S01]  /*0690*/  LOP3.LUT R8, R0, 0x1, RZ, 0xc0, !PT ;  /* 0x0000000100087812 */ /* 0x000fe200078ec0ff */
[----:B------:R-:W-:Y:S01]  /*06a0*/  IMAD.MOV.U32 R24, RZ, RZ, 0x20fd8164 ;  /* 0x20fd8164ff187424 */ /* 0x000fe200078e00ff */
[----:B------:R-:W2:Y:S02]  /*06b0*/  LDCU.64 UR6, c[0x0][0x398] ;  /* 0x00007300ff0677ac */ /* 0x000ea40008000a00 */
[----:B------:R-:W3:Y:S04]  /*06c0*/  LDG.E.128.CONSTANT R4, desc[UR4][R18.64] ;  /* 0x0000000412047981 */ /* 0x000ee8000c1e9d00 */
[----:B------:R-:W4:Y:S04]  /*06d0*/  LDG.E.128.CONSTANT R12, desc[UR4][R18.64+0x10] ;  /* 0x00001004120c7981 */ /* 0x000f28000c1e9d00 */
[----:B------:R-:W5:Y:S01]  /*06e0*/  LDG.E.128.CONSTANT R20, desc[UR4][R18.64+0x20] ;  /* 0x0000200412147981 */ /* 0x000f62000c1e9d00 */
[----:B0-----:R-:W-:Y:S01]  /*06f0*/  IMAD.MOV.U32 R11, RZ, RZ, 0x3da8ff83 ;  /* 0x3da8ff83ff0b7424 */ /* 0x001fe200078e00ff */
[----:B------:R-:W-:Y:S01]  /*0700*/  ISETP.NE.U32.AND P0, PT, R8, 0x1, PT ;  /* 0x000000010800780c */ /* 0x000fe20003f05070 */
[----:B------:R-:W-:-:S03]  /*0710*/  DMUL R8, R2, R2 ;  /* 0x0000000202087228 */ /* 0x000fc60000000000 */
[----:B------:R-:W-:Y:S02]  /*0720*/  FSEL R24, R24, -8.06006814911005101289e+34, !P0 ;  /* 0xf9785eba18187808 */ /* 0x000fe40004000000 */
[----:B------:R-:W-:-:S06]  /*0730*/  FSEL R25, -R11, 0.11223486810922622681, !P0 ;  /* 0x3de5db650b197808 */ /* 0x000fcc0004000100 */
[----:B---3--:R-:W-:-:S08]  /*0740*/  DFMA R4, R8, R24, R4 ;  /* 0x000000180804722b */ /* 0x008fd00000000004 */
[----:B------:R-:W-:-:S08]  /*0750*/  DFMA R4, R8, R4, R6 ;  /* 0x000000040804722b */ /* 0x000fd00000000006 */
[----:B----4-:R-:W-:-:S08]  /*0760*/  DFMA R4, R8, R4, R12 ;  /* 0x000000040804722b */ /* 0x010fd0000000000c */
[----:B------:R-:W-:-:S08]  /*0770*/  DFMA R4, R8, R4, R14 ;  /* 0x000000040804722b */ /* 0x000fd0000000000e */
[----:B-----5:R-:W-:-:S08]  /*0780*/  DFMA R4, R8, R4, R20 ;  /* 0x000000040804722b */ /* 0x020fd00000000014 */
[----:B------:R-:W-:-:S08]  /*0790*/  DFMA R4, R8, R4, R22 ;  /* 0x000000040804722b */ /* 0x000fd00000000016 */
[----:B------:R-:W-:Y:S02]  /*07a0*/  DFMA R2, R4, R2, R2 ;  /* 0x000000020402722b */ /* 0x000fe40000000002 */
[----:B------:R-:W-:Y:S01]  /*07b0*/  DFMA R4, R8, R4, 1 ;  /* 0x3ff000000804742b */ /* 0x000fe20000000004 */
[----:B-1----:R-:W-:-:S09]  /*07c0*/  IMAD.IADD R9, R17, 0x1, R10 ;  /* 0x0000000111097824 */ /* 0x002fd200078e020a */
[----:B------:R-:W-:Y:S02]  /*07d0*/  FSEL R4, R4, R2, !P0 ;  /* 0x0000000204047208 */ /* 0x000fe40004000000 */
[----:B------:R-:W-:Y:S02]  /*07e0*/  FSEL R5, R5, R3, !P0 ;  /* 0x0000000305057208 */ /* 0x000fe40004000000 */
[----:B------:R-:W-:-:S04]  /*07f0*/  LOP3.LUT P0, RZ, R0, 0x2, RZ, 0xc0, !PT ;  /* 0x0000000200ff7812 */ /* 0x000fc8000780c0ff */
[----:B------:R-:W-:-:S10]  /*0800*/  DADD R2, RZ, -R4 ;  /* 0x00000000ff027229 */ /* 0x000fd40000000804 */
[----:B------:R-:W-:Y:S01]  /*0810*/  FSEL R2, R4, R2, !P0 ;  /* 0x0000000204027208 */ /* 0x000fe20004000000 */
[----:B------:R-:W-:Y:S01]  /*0820*/  IMAD.MOV.U32 R4, RZ, RZ, RZ ;  /* 0x000000ffff047224 */ /* 0x000fe200078e00ff */
[----:B------:R-:W-:Y:S01]  /*0830*/  FSEL R3, R5, R3, !P0 ;  /* 0x0000000305037208 */ /* 0x000fe20004000000 */
[----:B------:R-:W-:-:S05]  /*0840*/  IMAD.MOV.U32 R5, RZ, RZ, 0x3fe00000 ;  /* 0x3fe00000ff057424 */ /* 0x000fca00078e00ff */
[----:B--2---:R-:W-:Y:S01]  /*0850*/  DMUL R2, R2, -UR6 ;  /* 0x8000000602027c28 */ /* 0x004fe20008000000 */
[----:B------:R-:W0:Y:S09]  /*0860*/  LDCU.64 UR6, c[0x0][0x390] ;  /* 0x00007200ff0677ac */ /* 0x000e320008000a00 */
[----:B------:R-:W-:-:S06]  /*0870*/  LOP3.LUT R5, R5, 0x80000000, R3, 0xb8, !PT ;  /* 0x8000000005057812 */ /* 0x000fcc00078eb803 */
[----:B------:R-:W-:Y:S01]  /*0880*/  DADD.RZ R2, R2, R4 ;  /* 0x0000000002027229 */ /* 0x000fe2000000c004 */
[----:B0-----:R-:W-:-:S05]  /*0890*/  ISETP.GE.U32.AND P0, PT, R9, UR7, PT ;  /* 0x0000000709007c0c */ /* 0x001fca000bf06070 */
[----:B------:R-:W0:Y:S01]  /*08a0*/  F2I.F64.TRUNC R7, R2 ;  /* 0x0000000200077311 */ /* 0x000e22000030d100 */
[----:B------:R-:W-:Y:S01]  /*08b0*/  ISETP.LT.OR P0, PT, R9, RZ, P0 ;  /* 0x000000ff0900720c */ /* 0x000fe20000701670 */
[----:B0-----:R-:W-:-:S05]  /*08c0*/  IMAD.IADD R0, R16, 0x1, R7 ;  /* 0x0000000110007824 */ /* 0x001fca00078e0207 */
[----:B------:R-:W-:-:S04]  /*08d0*/  ISETP.GE.U32.AND P1, PT, R0, UR6, PT ;  /* 0x0000000600007c0c */ /* 0x000fc8000bf26070 */
[----:B------:R-:W-:-:S04]  /*08e0*/  ISETP.LT.OR P1, PT, R0, RZ, P1 ;  /* 0x000000ff0000720c */ /* 0x000fc80000f21670 */
[----:B------:R-:W-:-:S13]  /*08f0*/  PLOP3.LUT P0, PT, P0, P1, PT, 0xf8, 0x8f ;  /* 0x00000000008f781c */ /* 0x000fda0000703f70 */
[----:B------:R-:W-:Y:S05]  /*0900*/  @P0 EXIT ;  /* 0x000000000000094d */ /* 0x000fea0003800000 */
[----:B------:R-:W0:Y:S01]  /*0910*/  LDC.64 R2, c[0x0][0x388] ;  /* 0x0000e200ff027b82 */ /* 0x000e220000000a00 */
[----:B------:R-:W-:-:S07]  /*0920*/  IMAD R17, R16, UR7, R17 ;  /* 0x0000000710117c24 */ /* 0x000fce000f8e0211 */
[----:B------:R-:W1:Y:S01]  /*0930*/  LDC.64 R4, c[0x0][0x380] ;  /* 0x0000e000ff047b82 */ /* 0x000e620000000a00 */
[----:B0-----:R-:W-:-:S06]  /*0940*/  IMAD.WIDE R2, R17, 0x8, R2 ;  /* 0x0000000811027825 */ /* 0x001fcc00078e0202 */
[----:B------:R-:W2:Y:S01]  /*0950*/  LDG.E.64 R2, desc[UR4][R2.64] ;  /* 0x0000000402027981 */ /* 0x000ea2000c1e1b00 */
[----:B------:R-:W-:-:S04]  /*0960*/  IMAD R16, R16, UR7, R9 ;  /* 0x0000000710107c24 */ /* 0x000fc8000f8e0209 */
[----:B------:R-:W-:-:S04]  /*0970*/  IMAD R7, R7, UR7, R16 ;  /* 0x0000000707077c24 */ /* 0x000fc8000f8e0210 */
[----:B-1----:R-:W-:-:S05]  /*0980*/  IMAD.WIDE R4, R7, 0x8, R4 ;  /* 0x0000000807047825 */ /* 0x002fca00078e0204 */
[----:B--2---:R-:W-:Y:S01]  /*0990*/  STG.E.64 desc[UR4][R4.64], R2 ;  /* 0x0000000204007986 */ /* 0x004fe2000c101b04 */
[----:B------:R-:W-:Y:S05]  /*09a0*/  EXIT ;  /* 0x000000000000794d */ /* 0x000fea0003800000 */
        .type           $_Z11shiftPixelsPdS_jjdd$__internal_trig_reduction_slowpathd,@function
        .size           $_Z11shiftPixelsPdS_jjdd$__internal_trig_reduction_slowpathd,(.L_x_8 - $_Z11shiftPixelsPdS_jjdd$__internal_trig_reduction_slowpathd)
$_Z11shiftPixelsPdS_jjdd$__internal_trig_reduction_slowpathd:
[--C-:B------:R-:W-:Y:S01]  /*09b0*/  SHF.R.U32.HI R6, RZ, 0x14, R19.reuse ;  /* 0x00000014ff067819 */ /* 0x100fe20000011613 */
[----:B------:R-:W-:Y:S02]  /*09c0*/  IMAD.MOV.U32 R7, RZ, RZ, R18 ;  /* 0x000000ffff077224 */ /* 0x000fe400078e0012 */
[----:B------:R-:W-:Y:S01]  /*09d0*/  IMAD.MOV.U32 R3, RZ, RZ, R19 ;  /* 0x000000ffff037224 */ /* 0x000fe200078e0013 */
[----:B------:R-:W-:Y:S01]  /*09e0*/  LOP3.LUT R0, R6, 0x7ff, RZ, 0xc0, !PT ;  /* 0x000007ff06007812 */ /* 0x000fe200078ec0ff */
[----:B------:R-:W-:-:S03]  /*09f0*/  IMAD.MOV.U32 R4, RZ, RZ, RZ ;  /* 0x000000ffff047224 */ /* 0x000fc600078e00ff */
[----:B------:R-:W-:-:S13]  /*0a00*/  ISETP.NE.AND P0, PT, R0, 0x7ff, PT ;  /* 0x000007ff0000780c */ /* 0x000fda0003f05270 */
[----:B------:R-:W-:Y:S05]  /*0a10*/  @!P0 BRA `(.L_x_3) ;  /* 0x00000008002c8947 */ /* 0x000fea0003800000 */
[----:B------:R-:W-:Y:S01]  /*0a20*/  VIADD R2, R0, 0xfffffc00 ;  /* 0xfffffc0000027836 */ /* 0x000fe20000000000 */
[----:B------:R-:W-:-:S04]  /*0a30*/  CS2R R20, SRZ ;  /* 0x0000000000147805 */ /* 0x000fc8000001ff00 */
[----:B------:R-:W-:Y:S02]  /*0a40*/  SHF.R.U32.HI R0, RZ, 0x6, R2 ;  /* 0x00000006ff007819 */ /* 0x000fe40000011602 */
[----:B------:R-:W-:Y:S02]  /*0a50*/  ISETP.GE.U32.AND P0, PT, R2, 0x80, PT ;  /* 0x000000800200780c */ /* 0x000fe40003f06070 */
[C---:B------:R-:W-:Y:S02]  /*0a60*/  IADD3 R5, PT, PT, -R0.reuse, 0x13, RZ ;  /* 0x0000001300057810 */ /* 0x040fe40007ffe1ff */
[----:B------:R-:W-:Y:S02]  /*0a70*/  IADD3 R11, PT, PT, -R0, 0xf, RZ ;  /* 0x0000000f000b7810 */ /* 0x000fe40007ffe1ff */
[----:B------:R-:W-:-:S04]  /*0a80*/  SEL R5, R5, 0x12, P0 ;  /* 0x0000001205057807 */ /* 0x000fc80000000000 */
[----:B------:R-:W-:-:S13]  /*0a90*/  ISETP.GE.AND P0, PT, R11, R5, PT ;  /* 0x000000050b00720c */ /* 0x000fda0003f06270 */
[----:B------:R-:W-:Y:S05]  /*0aa0*/  @P0 BRA `(.L_x_4) ;  /* 0x00000000008c0947 */ /* 0x000fea0003800000 */
[C---:B------:R-:W-:Y:S01]  /*0ab0*/  SHF.L.U64.HI R9, R7.reuse, 0xb, R3 ;  /* 0x0000000b07097819 */ /* 0x040fe20000010203 */
[----:B------:R-:W-:Y:S01]  /*0ac0*/  IMAD.SHL.U32 R7, R7, 0x800, RZ ;  /* 0x0000080007077824 */ /* 0x000fe200078e00ff */
[----:B------:R-:W-:Y:S01]  /*0ad0*/  IADD3 R8, PT, PT, RZ, -R0, -R5 ;  /* 0x80000000ff087210 */ /* 0x000fe20007ffe805 */
[----:B------:R-:W-:Y:S01]  /*0ae0*/  IMAD.MOV.U32 R4, RZ, RZ, RZ ;  /* 0x000000ffff047224 */ /* 0x000fe200078e00ff */
[----:B------:R-:W-:Y:S02]  /*0af0*/  CS2R R20, SRZ ;  /* 0x0000000000147805 */ /* 0x000fe4000001ff00 */
[----:B------:R-:W-:Y:S01]  /*0b00*/  LOP3.LUT R9, R9, 0x80000000, RZ, 0xfc, !PT ;  /* 0x8000000009097812 */ /* 0x000fe200078efcff */
[----:B------:R-:W0:Y:S01]  /*0b10*/  LDCU.64 UR6, c[0x0][0x358] ;  /* 0x00006b00ff0677ac */ /* 0x000e220008000a00 */
[----:B------:R-:W-:-:S05]  /*0b20*/  NOP ;  /* 0x0000000000007918 */ /* 0x000fca0000000000 */
.L_x_5:
[----:B------:R-:W1:Y:S02]  /*0b30*/  LDC.64 R2, c[0x4][RZ] ;  /* 0x01000000ff027b82 */ /* 0x000e640000000a00 */
[----:B-1----:R-:W-:-:S06]  /*0b40*/  IMAD.WIDE R2, R11, 0x8, R2 ;  /* 0x000000080b027825 */ /* 0x002fcc00078e0202 */
[----:B0-----:R-:W2:Y:S01]  /*0b50*/  LDG.E.64.CONSTANT R2, desc[UR6][R2.64] ;  /* 0x0000000602027981 */ /* 0x001ea2000c1e9b00 */
[----:B------:R-:W-:Y:S02]  /*0b60*/  VIADD R8, R8, 0x1 ;  /* 0x0000000108087836 */ /* 0x000fe40000000000 */
[----:B------:R-:W-:Y:S02]  /*0b70*/  VIADD R11, R11, 0x1 ;  /* 0x000000010b0b7836 */ /* 0x000fe40000000000 */
[----:B--2---:R-:W-:-:S04]  /*0b80*/  IMAD.WIDE.U32 R20, P2, R2, R7, R20 ;  /* 0x0000000702147225 */ /* 0x004fc80007840014 */
[----:B------:R-:W-:Y:S02]  /*0b90*/  IMAD R13, R2, R9, RZ ;  /* 0x00000009020d7224 */ /* 0x000fe400078e02ff */
[CC--:B------:R-:W-:Y:S02]  /*0ba0*/  IMAD R14, R3.reuse, R7.reuse, RZ ;  /* 0x00000007030e7224 */ /* 0x0c0fe400078e02ff */
[----:B------:R-:W-:Y:S01]  /*0bb0*/  IMAD.HI.U32 R15, R3, R7, RZ ;  /* 0x00000007030f7227 */ /* 0x000fe200078e00ff */
[----:B------:R-:W-:-:S03]  /*0bc0*/  IADD3 R21, P0, PT, R13, R21, RZ ;  /* 0x000000150d157210 */ /* 0x000fc60007f1e0ff */
[----:B------:R-:W-:Y:S01]  /*0bd0*/  IMAD R13, R4, 0x8, R1 ;  /* 0x00000008040d7824 */ /* 0x000fe200078e0201 */
[----:B------:R-:W-:Y:S01]  /*0be0*/  IADD3 R21, P1, PT, R14, R21, RZ ;  /* 0x000000150e157210 */ /* 0x000fe20007f3e0ff */
[----:B------:R-:W-:-:S04]  /*0bf0*/  IMAD.HI.U32 R14, R2, R9, RZ ;  /* 0x00000009020e7227 */ /* 0x000fc800078e00ff */
[----:B------:R-:W-:Y:S01]  /*0c00*/  IMAD.X R2, RZ, RZ, R14, P2 ;  /* 0x000000ffff027224 */ /* 0x000fe200010e060e */
[----:B------:R0:W-:Y:S01]  /*0c10*/  STL.64 [R13], R20 ;  /* 0x000000140d007387 */ /* 0x0001e20000100a00 */
[----:B------:R-:W-:-:S03]  /*0c20*/  IMAD.HI.U32 R14, R3, R9, RZ ;  /* 0x00000009030e7227 */ /* 0x000fc600078e00ff */
[----:B------:R-:W-:Y:S01]  /*0c30*/  IADD3.X R2, P0, PT, R15, R2, RZ, P0, !PT ;  /* 0x000000020f027210 */ /* 0x000fe2000071e4ff */
[----:B------:R-:W-:Y:S02]  /*0c40*/  IMAD R3, R3, R9, RZ ;  /* 0x0000000903037224 */ /* 0x000fe400078e02ff */
[----:B------:R-:W-:-:S03]  /*0c50*/  VIADD R4, R4, 0x1 ;  /* 0x0000000104047836 */ /* 0x000fc60000000000 */
[----:B------:R-:W-:Y:S01]  /*0c60*/  IADD3.X R3, P1, PT, R3, R2, RZ, P1, !PT ;  /* 0x0000000203037210 */ /* 0x000fe20000f3e4ff */
[----:B------:R-:W-:Y:S01]  /*0c70*/  IMAD.X R2, RZ, RZ, R14, P0 ;  /* 0x000000ffff027224 */ /* 0x000fe200000e060e */
[----:B------:R-:W-:-:S03]  /*0c80*/  ISETP.NE.AND P0, PT, R8, -0xf, PT ;  /* 0xfffffff10800780c */ /* 0x000fc60003f05270 */
[----:B------:R-:W-:Y:S02]  /*0c90*/  IMAD.X R2, RZ, RZ, R2, P1 ;  /* 0x000000ffff027224 */ /* 0x000fe400008e0602 */
[----:B0-----:R-:W-:Y:S02]  /*0ca0*/  IMAD.MOV.U32 R20, RZ, RZ, R3 ;  /* 0x000000ffff147224 */ /* 0x001fe400078e0003 */
[----:B------:R-:W-:-:S06]  /*0cb0*/  IMAD.MOV.U32 R21, RZ, RZ, R2 ;  /* 0x000000ffff157224 */ /* 0x000fcc00078e0002 */
[----:B------:R-:W-:Y:S05]  /*0cc0*/  @P0 BRA `(.L_x_5) ;  /* 0xfffffffc00980947 */ /* 0x000fea000383ffff */
[----:B------:R-:W-:-:S07]  /*0cd0*/  IMAD.MOV.U32 R11, RZ, RZ, R5 ;  /* 0x000000ffff0b7224 */ /* 0x000fce00078e0005 */
.L_x_4:
[----:B------:R-:W-:Y:S01]  /*0ce0*/  LOP3.LUT P0, R23, R6, 0x3f, RZ, 0xc0, !PT ;  /* 0x0000003f06177812 */ /* 0x000fe2000780c0ff */
[----:B------:R-:W-:-:S04]  /*0cf0*/  IMAD.IADD R0, R0, 0x1, R11 ;  /* 0x0000000100007824 */ /* 0x000fc800078e020b */
[----:B------:R-:W-:-:S05]  /*0d00*/  IMAD.U32 R25, R0, 0x8, R1 ;  /* 0x0000000800197824 */ /* 0x000fca00078e0001 */
[----:B------:R0:W-:Y:S04]  /*0d10*/  STL.64 [R25+-0x78], R20 ;  /* 0xffff881419007387 */ /* 0x0001e80000100a00 */
[----:B------:R-:W2:Y:S04]  /*0d20*/  @P0 LDL.64 R8, [R1+0x8] ;  /* 0x0000080001080983 */ /* 0x000ea80000100a00 */
[----:B------:R-:W3:Y:S04]  /*0d30*/  LDL.64 R2, [R1+0x10] ;  /* 0x0000100001027983 */ /* 0x000ee80000100a00 */
[----:B------:R-:W4:Y:S01]  /*0d40*/  LDL.64 R4, [R1+0x18] ;  /* 0x0000180001047983 */ /* 0x000f220000100a00 */
[----:B------:R-:W-:-:S02]  /*0d50*/  @P0 LOP3.LUT R0, R6, 0x3f, RZ, 0xc, !PT ;  /* 0x0000003f06000812 */ /* 0x000fc400078e0cff */
[--C-:B--2---:R-:W-:Y:S02]  /*0d60*/  @P0 SHF.R.U64 R7, R8, 0x1, R9.reuse ;  /* 0x0000000108070819 */ /* 0x104fe40000001209 */
[----:B------:R-:W-:Y:S02]  /*0d70*/  @P0 SHF.R.U32.HI R9, RZ, 0x1, R9 ;  /* 0x00000001ff090819 */ /* 0x000fe40000011609 */
[C---:B---3--:R-:W-:Y:S02]  /*0d80*/  @P0 SHF.L.U32 R11, R2.reuse, R23, RZ ;  /* 0x00000017020b0219 */ /* 0x048fe400000006ff */
[----:B------:R-:W-:Y:S02]  /*0d90*/  @P0 SHF.R.U64 R6, R7, R0, R9 ;  /* 0x0000000007060219 */ /* 0x000fe40000001209 */
[--C-:B------:R-:W-:Y:S02]  /*0da0*/  @P0 SHF.R.U32.HI R15, RZ, 0x1, R3.reuse ;  /* 0x00000001ff0f0819 */ /* 0x100fe40000011603 */
[----:B------:R-:W-:-:S02]  /*0db0*/  @P0 SHF.R.U64 R13, R2, 0x1, R3 ;  /* 0x00000001020d0819 */ /* 0x000fc40000001203 */
[-C--:B------:R-:W-:Y:S02]  /*0dc0*/  @P0 SHF.L.U64.HI R8, R2, R23.reuse, R3 ;  /* 0x0000001702080219 */ /* 0x080fe40000010203 */
[----:B------:R-:W-:Y:S02]  /*0dd0*/  @P0 SHF.R.U32.HI R7, RZ, R0, R9 ;  /* 0x00000000ff070219 */ /* 0x000fe40000011609 */
[----:B------:R-:W-:Y:S02]  /*0de0*/  @P0 LOP3.LUT R2, R11, R6, RZ, 0xfc, !PT ;  /* 0x000000060b020212 */ /* 0x000fe400078efcff */
[----:B----4-:R-:W-:Y:S02]  /*0df0*/  @P0 SHF.L.U32 R9, R4, R23, RZ ;  /* 0x0000001704090219 */ /* 0x010fe400000006ff */
[----:B------:R-:W-:Y:S02]  /*0e00*/  @P0 SHF.R.U64 R14, R13, R0, R15 ;  /* 0x000000000d0e0219 */ /* 0x000fe4000000120f */
[----:B------:R-:W-:Y:S01]  /*0e10*/  @P0 LOP3.LUT R3, R8, R7, RZ, 0xfc, !PT ;  /* 0x0000000708030212 */ /* 0x000fe200078efcff */
[----:B------:R-:W-:Y:S01]  /*0e20*/  IMAD.SHL.U32 R8, R2, 0x4, RZ ;  /* 0x0000000402087824 */ /* 0x000fe200078e00ff */
[----:B------:R-:W-:-:S02]  /*0e30*/  @P0 SHF.L.U64.HI R23, R4, R23, R5 ;  /* 0x0000001704170219 */ /* 0x000fc40000010205 */
[----:B------:R-:W-:Y:S02]  /*0e40*/  @P0 LOP3.LUT R4, R9, R14, RZ, 0xfc, !PT ;  /* 0x0000000e09040212 */ /* 0x000fe400078efcff */
[----:B------:R-:W-:Y:S02]  /*0e50*/  @P0 SHF.R.U32.HI R0, RZ, R0, R15 ;  /* 0x00000000ff000219 */ /* 0x000fe4000001160f */
[----:B------:R-:W-:Y:S02]  /*0e60*/  SHF.L.U64.HI R9, R2, 0x2, R3 ;  /* 0x0000000202097819 */ /* 0x000fe40000010203 */
[----:B------:R-:W-:Y:S02]  /*0e70*/  @P0 LOP3.LUT R5, R23, R0, RZ, 0xfc, !PT ;  /* 0x0000000017050212 */ /* 0x000fe400078efcff */
[----:B------:R-:W-:Y:S02]  /*0e80*/  SHF.L.W.U32.HI R3, R3, 0x2, R4 ;  /* 0x0000000203037819 */ /* 0x000fe40000010e04 */
[----:B------:R-:W-:-:S02]  /*0e90*/  IADD3 RZ, P0, PT, RZ, -R8, RZ ;  /* 0x80000008ffff7210 */ /* 0x000fc40007f1e0ff */
[----:B------:R-:W-:Y:S02]  /*0ea0*/  LOP3.LUT R0, RZ, R9, RZ, 0x33, !PT ;  /* 0x00000009ff007212 */ /* 0x000fe400078e33ff */
[----:B------:R-:W-:Y:S02]  /*0eb0*/  SHF.L.W.U32.HI R4, R4, 0x2, R5 ;  /* 0x0000000204047819 */ /* 0x000fe40000010e05 */
[----:B------:R-:W-:Y:S02]  /*0ec0*/  LOP3.LUT R2, RZ, R3, RZ, 0x33, !PT ;  /* 0x00000003ff027212 */ /* 0x000fe400078e33ff */
[----:B------:R-:W-:Y:S02]  /*0ed0*/  IADD3.X R6, P0, PT, RZ, R0, RZ, P0, !PT ;  /* 0x00000000ff067210 */ /* 0x000fe4000071e4ff */
[----:B------:R-:W-:Y:S02]  /*0ee0*/  LOP3.LUT R7, RZ, R4, RZ, 0x33, !PT ;  /* 0x00000004ff077212 */ /* 0x000fe400078e33ff */
[----:B------:R-:W-:-:S02]  /*0ef0*/  IADD3.X R0, P1, PT, RZ, R2, RZ, P0, !PT ;  /* 0x00000002ff007210 */ /* 0x000fc4000073e4ff */
[----:B------:R-:W-:-:S03]  /*0f00*/  ISETP.GT.U32.AND P2, PT, R3, -0x1, PT ;  /* 0xffffffff0300780c */ /* 0x000fc60003f44070 */
[----:B------:R-:W-:Y:S01]  /*0f10*/  IMAD.X R7, RZ, RZ, R7, P1 ;  /* 0x000000ffff077224 */ /* 0x000fe200008e0607 */
[----:B------:R-:W-:-:S04]  /*0f20*/  ISETP.GT.AND.EX P0, PT, R4, -0x1, PT, P2 ;  /* 0xffffffff0400780c */ /* 0x000fc80003f04320 */
[----:B------:R-:W-:Y:S02]  /*0f30*/  SEL R2, R4, R7, P0 ;  /* 0x0000000704027207 */ /* 0x000fe40000000000 */
[----:B------:R-:W-:Y:S02]  /*0f40*/  SEL R13, R3, R0, P0 ;  /* 0x00000000030d7207 */ /* 0x000fe40000000000 */
[----:B------:R-:W-:Y:S02]  /*0f50*/  ISETP.NE.U32.AND P1, PT, R2, RZ, PT ;  /* 0x000000ff0200720c */ /* 0x000fe40003f25070 */
[----:B------:R-:W-:Y:S02]  /*0f60*/  SEL R9, R9, R6, P0 ;  /* 0x0000000609097207 */ /* 0x000fe40000000000 */
[----:B------:R-:W-:Y:S01]  /*0f70*/  SEL R3, R13, R2, !P1 ;  /* 0x000000020d037207 */ /* 0x000fe20004800000 */
[----:B------:R-:W-:-:S05]  /*0f80*/  @!P0 IMAD.MOV R8, RZ, RZ, -R8 ;  /* 0x000000ffff088224 */ /* 0x000fca00078e0a08 */
[----:B------:R-:W1:Y:S02]  /*0f90*/  FLO.U32 R3, R3 ;  /* 0x0000000300037300 */ /* 0x000e6400000e0000 */
[C---:B-1----:R-:W-:Y:S02]  /*0fa0*/  IADD3 R7, PT, PT, -R3.reuse, 0x1f, RZ ;  /* 0x0000001f03077810 */ /* 0x042fe40007ffe1ff */
[----:B------:R-:W-:-:S03]  /*0fb0*/  IADD3 R0, PT, PT, -R3, 0x3f, RZ ;  /* 0x0000003f03007810 */ /* 0x000fc60007ffe1ff */
[----:B------:R-:W-:-:S05]  /*0fc0*/  @P1 IMAD.MOV R0, RZ, RZ, R7 ;  /* 0x000000ffff001224 */ /* 0x000fca00078e0207 */
[----:B------:R-:W-:-:S13]  /*0fd0*/  ISETP.NE.AND P1, PT, R0, RZ, PT ;  /* 0x000000ff0000720c */ /* 0x000fda0003f25270 */
[----:B0-----:R-:W-:Y:S05]  /*0fe0*/  @!P1 BRA `(.L_x_6) ;  /* 0x0000000000289947 */ /* 0x001fea0003800000 */
[--C-:B------:R-:W-:Y:S02]  /*0ff0*/  SHF.R.U64 R7, R8, 0x1, R9.reuse ;  /* 0x0000000108077819 */ /* 0x100fe40000001209 */
[C---:B------:R-:W-:Y:S02]  /*1000*/  LOP3.LUT R3, R0.reuse, 0x3f, RZ, 0xc0, !PT ;  /* 0x0000003f00037812 */ /* 0x040fe400078ec0ff */
[----:B------:R-:W-:Y:S02]  /*1010*/  SHF.R.U32.HI R9, RZ, 0x1, R9 ;  /* 0x00000001ff097819 */ /* 0x000fe40000011609 */
[----:B------:R-:W-:Y:S02]  /*1020*/  LOP3.LUT R6, R0, 0x3f, RZ, 0xc, !PT ;  /* 0x0000003f00067812 */ /* 0x000fe400078e0cff */
[CC--:B------:R-:W-:Y:S02]  /*1030*/  SHF.L.U64.HI R11, R13.reuse, R3.reuse, R2 ;  /* 0x000000030d0b7219 */ /* 0x0c0fe40000010202 */
[----:B------:R-:W-:-:S02]  /*1040*/  SHF.L.U32 R3, R13, R3, RZ ;  /* 0x000000030d037219 */ /* 0x000fc400000006ff */
[-CC-:B------:R-:W-:Y:S02]  /*1050*/  SHF.R.U64 R2, R7, R6.reuse, R9.reuse ;  /* 0x0000000607027219 */ /* 0x180fe40000001209 */
[----:B------:R-:W-:Y:S02]  /*1060*/  SHF.R.U32.HI R6, RZ, R6, R9 ;  /* 0x00000006ff067219 */ /* 0x000fe40000011609 */
[----:B------:R-:W-:Y:S02]  /*1070*/  LOP3.LUT R13, R3, R2, RZ, 0xfc, !PT ;  /* 0x00000002030d7212 */ /* 0x000fe400078efcff */
[----:B------:R-:W-:-:S07]  /*1080*/  LOP3.LUT R2, R11, R6, RZ, 0xfc, !PT ;  /* 0x000000060b027212 */ /* 0x000fce00078efcff */
.L_x_6:
[----:B------:R-:W-:Y:S01]  /*1090*/  IMAD.WIDE.U32 R8, R13, 0x2168c235, RZ ;  /* 0x2168c2350d087825 */ /* 0x000fe200078e00ff */
[----:B------:R-:W-:-:S03]  /*10a0*/  SHF.R.U32.HI R5, RZ, 0x1e, R5 ;  /* 0x0000001eff057819 */ /* 0x000fc60000011605 */
[----:B------:R-:W-:Y:S01]  /*10b0*/  IMAD.MOV.U32 R6, RZ, RZ, R9 ;  /* 0x000000ffff067224 */ /* 0x000fe200078e0009 */
[----:B------:R-:W-:Y:S01]  /*10c0*/  IADD3 RZ, P1, PT, R8, R8, RZ ;  /* 0x0000000808ff7210 */ /* 0x000fe20007f3e0ff */
[----:B------:R-:W-:Y:S01]  /*10d0*/  IMAD.MOV.U32 R7, RZ, RZ, RZ ;  /* 0x000000ffff077224 */ /* 0x000fe200078e00ff */
[----:B------:R-:W-:Y:S01]  /*10e0*/  LEA.HI R4, R4, R5, RZ, 0x1 ;  /* 0x0000000504047211 */ /* 0x000fe200078f08ff */
[----:B------:R-:W-:-:S04]  /*10f0*/  IMAD.HI.U32 R3, R2, -0x36f0255e, RZ ;  /* 0xc90fdaa202037827 */ /* 0x000fc800078e00ff */
[----:B------:R-:W-:-:S04]  /*1100*/  IMAD.WIDE.U32 R6, R13, -0x36f0255e, R6 ;  /* 0xc90fdaa20d067825 */ /* 0x000fc800078e0006 */
[C---:B------:R-:W-:Y:S02]  /*1110*/  IMAD R9, R2.reuse, -0x36f0255e, RZ ;  /* 0xc90fdaa202097824 */ /* 0x040fe400078e02ff */
[----:B------:R-:W-:-:S04]  /*1120*/  IMAD.WIDE.U32 R6, P2, R2, 0x2168c235, R6 ;  /* 0x2168c23502067825 */ /* 0x000fc80007840006 */
[----:B------:R-:W-:Y:S01]  /*1130*/  IMAD.X R2, RZ, RZ, R3, P2 ;  /* 0x000000ffff027224 */ /* 0x000fe200010e0603 */
[----:B------:R-:W-:Y:S02]  /*1140*/  IADD3 R3, P2, PT, R9, R7, RZ ;  /* 0x0000000709037210 */ /* 0x000fe40007f5e0ff */
[----:B------:R-:W-:Y:S02]  /*1150*/  IADD3.X RZ, P1, PT, R6, R6, RZ, P1, !PT ;  /* 0x0000000606ff7210 */ /* 0x000fe40000f3e4ff */
[C---:B------:R-:W-:Y:S01]  /*1160*/  ISETP.GT.U32.AND P3, PT, R3.reuse, RZ, PT ;  /* 0x000000ff0300720c */ /* 0x040fe20003f64070 */
[----:B------:R-:W-:Y:S01]  /*1170*/  IMAD.X R2, RZ, RZ, R2, P2 ;  /* 0x000000ffff027224 */ /* 0x000fe200010e0602 */
[----:B------:R-:W-:-:S04]  /*1180*/  IADD3.X R6, P2, PT, R3, R3, RZ, P1, !PT ;  /* 0x0000000303067210 */ /* 0x000fc80000f5e4ff */
[C---:B------:R-:W-:Y:S01]  /*1190*/  ISETP.GT.AND.EX P1, PT, R2.reuse, RZ, PT, P3 ;  /* 0x000000ff0200720c */ /* 0x040fe20003f24330 */
[----:B------:R-:W-:-:S03]  /*11a0*/  IMAD.X R7, R2, 0x1, R2, P2 ;  /* 0x0000000102077824 */ /* 0x000fc600010e0602 */
[----:B------:R-:W-:Y:S02]  /*11b0*/  SEL R3, R6, R3, P1 ;  /* 0x0000000306037207 */ /* 0x000fe40000800000 */
[----:B------:R-:W-:Y:S02]  /*11c0*/  SEL R6, R7, R2, P1 ;  /* 0x0000000207067207 */ /* 0x000fe40000800000 */
[----:B------:R-:W-:Y:S02]  /*11d0*/  IADD3 R3, P2, PT, R3, 0x1, RZ ;  /* 0x0000000103037810 */ /* 0x000fe40007f5e0ff */
[----:B------:R-:W-:Y:S02]  /*11e0*/  SEL R7, RZ, 0xffffffff, !P1 ;  /* 0xffffffffff077807 */ /* 0x000fe40004800000 */
[----:B------:R-:W-:Y:S01]  /*11f0*/  LOP3.LUT P1, R2, R19, 0x80000000, RZ, 0xc0, !PT ;  /* 0x8000000013027812 */ /* 0x000fe2000782c0ff */
[----:B------:R-:W-:Y:S02]  /*1200*/  IMAD.X R6, RZ, RZ, R6, P2 ;  /* 0x000000ffff067224 */ /* 0x000fe400010e0606 */
[----:B------:R-:W-:Y:S01]  /*1210*/  IMAD.IADD R7, R7, 0x1, -R0 ;  /* 0x0000000107077824 */ /* 0x000fe200078e0a00 */
[----:B------:R-:W-:-:S02]  /*1220*/  @!P0 LOP3.LUT R2, R2, 0x80000000, RZ, 0x3c, !PT ;  /* 0x8000000002028812 */ /* 0x000fc400078e3cff */
[----:B------:R-:W-:-:S04]  /*1230*/  SHF.R.U64 R3, R3, 0xa, R6 ;  /* 0x0000000a03037819 */ /* 0x000fc80000001206 */
[----:B------:R-:W-:-:S03]  /*1240*/  IADD3 R3, P2, PT, R3, 0x1, RZ ;  /* 0x0000000103037810 */ /* 0x000fc60007f5e0ff */
[----:B------:R-:W-:Y:S01]  /*1250*/  @P1 IMAD.MOV R4, RZ, RZ, -R4 ;  /* 0x000000ffff041224 */ /* 0x000fe200078e0a04 */
[----:B------:R-:W-:-:S04]  /*1260*/  LEA.HI.X R6, R6, RZ, RZ, 0x16, P2 ;  /* 0x000000ff06067211 */ /* 0x000fc800010fb4ff */
[--C-:B------:R-:W-:Y:S01]  /*1270*/  SHF.R.U64 R0, R3, 0x1, R6.reuse ;  /* 0x0000000103007819 */ /* 0x100fe20000001206 */
[----:B------:R-:W-:Y:S01]  /*1280*/  IMAD.SHL.U32 R3, R7, 0x100000, RZ ;  /* 0x0010000007037824 */ /* 0x000fe200078e00ff */
[----:B------:R-:W-:Y:S02]  /*1290*/  SHF.R.U32.HI R6, RZ, 0x1, R6 ;  /* 0x00000001ff067819 */ /* 0x000fe40000011606 */
[----:B------:R-:W-:-:S04]  /*12a0*/  IADD3 R7, P2, P3, RZ, RZ, R0 ;  /* 0x000000ffff077210 */ /* 0x000fc80007b5e000 */
[----:B------:R-:W-:-:S04]  /*12b0*/  IADD3.X R3, PT, PT, R3, 0x3fe00000, R6, P2, P3 ;  /* 0x3fe0000003037810 */ /* 0x000fc800017e6406 */
[----:B------:R-:W-:-:S07]  /*12c0*/  LOP3.LUT R3, R3, R2, RZ, 0xfc, !PT ;  /* 0x0000000203037212 */ /* 0x000fce00078efcff */
.L_x_3:
[----:B------:R-:W-:Y:S02]  /*12d0*/  IMAD.MOV.U32 R13, RZ, RZ, 0x0 ;  /* 0x00000000ff0d7424 */ /* 0x000fe400078e00ff */
[----:B------:R-:W-:Y:S02]  /*12e0*/  IMAD.MOV.U32 R0, RZ, RZ, R4 ;  /* 0x000000ffff007224 */ /* 0x000fe400078e0004 */
[----:B------:R-:W-:Y:S01]  /*12f0*/  IMAD.MOV.U32 R2, RZ, RZ, R7 ;  /* 0x000000ffff027224 */ /* 0x000fe200078e0007 */
[----:B------:R-:W-:Y:S06]  /*1300*/  RET.REL.NODEC R12 `(_Z11shiftPixelsPdS_jjdd) ;  /* 0xffffffec0c3c7950 */ /* 0x000fec0003c3ffff */
.L_x_7:
[----:B------:R-:W-:-:S00]  /*1310*/  BRA `(.L_x_7) ;  /* 0xfffffffc00fc7947 */ /* 0x000fc0000383ffff */
[----:B------:R-:W-:-:S00]  /*1320*/  NOP ;  /* 0x0000000000007918 */ /* 0x000fc00000000000 */
        /* <DEDUP_REMOVED lines=13> */
.L_x_8:


//--------------------- .nv.global.init           --------------------------
	.section	.nv.global.init,"aw",@progbits
	.align	16
.nv.global.init:
	.type		__cudart_sin_cos_coeffs,@object
	.size		__cudart_sin_cos_coeffs,(__cudart_i2opi_d - __cudart_sin_cos_coeffs)
__cudart_sin_cos_coeffs:
        /*0000*/ 	.byte	0x46, 0xd2, 0xb0, 0x2c, 0xf1, 0xe5, 0x5a, 0xbe, 0x92, 0xe3, 0xac, 0x69, 0xe3, 0x1d, 0xc7, 0x3e
        /*0010*/ 	.byte	0xa1, 0x62, 0xdb, 0x19, 0xa0, 0x01, 0x2a, 0xbf, 0x18, 0x08, 0x11, 0x11, 0x11, 0x11, 0x81, 0x3f
        /*0020*/ 	.byte	0x54, 0x55, 0x55, 0x55, 0x55, 0x55, 0xc5, 0xbf, 0x00, 0x00, 0x00, 0x00, 0x00, 0x00, 0x00, 0x00
        /*0030*/ 	.byte	0x00, 0x00, 0x00, 0x00, 0x00, 0x00, 0x00, 0x00, 0x64, 0x81, 0xfd, 0x20, 0x83, 0xff, 0xa8, 0xbd
        /*0040*/ 	.byte	0x28, 0x85, 0xef, 0xc1, 0xa7, 0xee, 0x21, 0x3e, 0xd9, 0xe6, 0x06, 0x8e, 0x4f, 0x7e, 0x92, 0xbe
        /*0050*/ 	.byte	0xe9, 0xbc, 0xdd, 0x19, 0xa0, 0x01, 0xfa, 0x3e, 0x47, 0x5d, 0xc1, 0x16, 0x6c, 0xc1, 0x56, 0xbf
        /*0060*/ 	.byte	0x51, 0x55, 0x55, 0x55, 0x55, 0x55, 0xa5, 0x3f, 0x00, 0x00, 0x00, 0x00, 0x00, 0x00, 0xe0, 0xbf
        /*0070*/ 	.byte	0x00, 0x00, 0x00, 0x00, 0x00, 0x00, 0xf0, 0x3f, 0x00, 0x00, 0x00, 0x00, 0x00, 0x00, 0x00, 0x00
	.type		__cudart_i2opi_d,@object
	.size		__cudart_i2opi_d,(.L_0 - __cudart_i2opi_d)
__cudart_i2opi_d:
        /* <DEDUP_REMOVED lines=9> */
.L_0:


//--------------------- .nv.shared.reserved.0     --------------------------
	.section	.nv.shared.reserved.0,"aw",@nobits
	.weak		__nv_reservedSMEM_offset_0_alias
	.size		__nv_reservedSMEM_offset_0_alias, 0, 64
	.other		__nv_reservedSMEM_offset_0_alias,@"STO_CUDA_RESERVED_SHARED STV_DEFAULT"
__nv_reservedSMEM_offset_0_alias:
	.zero		0
	.zero		64


//--------------------- .nv.constant0._Z11shiftPixelsPdS_jjdd --------------------------
	.section	.nv.constant0._Z11shiftPixelsPdS_jjdd,"a",@progbits
	.sectionflags	@""
	.align	4
.nv.constant0._Z11shiftPixelsPdS_jjdd:
	.zero		936


//--------------------- SYMBOLS --------------------------

	.type		.nv.reservedSmem.offset0,@object
	.size		.nv.reservedSmem.offset0,0x4
